	.headerflags	@"EF_CUDA_TEXMODE_UNIFIED EF_CUDA_64BIT_ADDRESS EF_CUDA_ACCELERATORS EF_CUDA_SM90 EF_CUDA_VIRTUAL_SM(EF_CUDA_SM90)"
	.elftype	@"ET_EXEC"


//--------------------- .nv.info                  --------------------------
	.section	.nv.info,"",@"SHT_CUDA_INFO"
	.align	4


	//----- nvinfo : EIATTR_REGCOUNT
	.align		4
        /*0000*/ 	.byte	0x04, 0x2f
        /*0002*/ 	.short	(.L_4 - .L_3)
	.align		4
.L_3:
        /*0004*/ 	.word	index@(triton_poi_fused_clamp_div_gather_sub_2)
        /*0008*/ 	.word	0x00000018


	//----- nvinfo : EIATTR_MIN_STACK_SIZE
	.align		4
.L_4:
        /*000c*/ 	.byte	0x04, 0x12
        /*000e*/ 	.short	(.L_6 - .L_5)
	.align		4
.L_5:
        /*0010*/ 	.word	index@(triton_poi_fused_clamp_div_gather_sub_2)
        /*0014*/ 	.word	0x00000000


	//----- nvinfo : EIATTR_FRAME_SIZE
	.align		4
.L_6:
        /*0018*/ 	.byte	0x04, 0x11
        /*001a*/ 	.short	(.L_8 - .L_7)
	.align		4
.L_7:
        /*001c*/ 	.word	index@(triton_poi_fused_clamp_div_gather_sub_2)
        /*0020*/ 	.word	0x00000000


	//----- nvinfo : EIATTR_MIN_STACK_SIZE
	.align		4
.L_8:
        /*0024*/ 	.byte	0x04, 0x12
        /*0026*/ 	.short	(.L_10 - .L_9)
	.align		4
.L_9:
        /*0028*/ 	.word	index@(triton_poi_fused_clamp_div_gather_sub_2)
        /*002c*/ 	.word	0x00000000
.L_10:


//--------------------- .nv.info.triton_poi_fused_clamp_div_gather_sub_2 --------------------------
	.section	.nv.info.triton_poi_fused_clamp_div_gather_sub_2,"",@"SHT_CUDA_INFO"
	.sectionflags	@""
	.align	4


	//----- nvinfo : EIATTR_CUDA_API_VERSION
	.align		4
        /*0000*/ 	.byte	0x04, 0x37
        /*0002*/ 	.short	(.L_12 - .L_11)
.L_11:
        /*0004*/ 	.word	0x0000007c


	//----- nvinfo : EIATTR_KPARAM_INFO
	.align		4
.L_12:
        /*0008*/ 	.byte	0x04, 0x17
        /*000a*/ 	.short	(.L_14 - .L_13)
.L_13:
        /*000c*/ 	.word	0x00000000
        /*0010*/ 	.short	0x0003
        /*0012*/ 	.short	0x0018
        /*0014*/ 	.byte	0x00, 0xf0, 0x11, 0x00


	//----- nvinfo : EIATTR_KPARAM_INFO
	.align		4
.L_14:
        /*0018*/ 	.byte	0x04, 0x17
        /*001a*/ 	.short	(.L_16 - .L_15)
.L_15:
        /*001c*/ 	.word	0x00000000
        /*0020*/ 	.short	0x0002
        /*0022*/ 	.short	0x0010
        /*0024*/ 	.byte	0x00, 0xf4, 0x21, 0x00


	//----- nvinfo : EIATTR_KPARAM_INFO
	.align		4
.L_16:
        /*0028*/ 	.byte	0x04, 0x17
        /*002a*/ 	.short	(.L_18 - .L_17)
.L_17:
        /*002c*/ 	.word	0x00000000
        /*0030*/ 	.short	0x0001
        /*0032*/ 	.short	0x0008
        /*0034*/ 	.byte	0x00, 0xf4, 0x21, 0x00


	//----- nvinfo : EIATTR_KPARAM_INFO
	.align		4
.L_18:
        /*0038*/ 	.byte	0x04, 0x17
        /*003a*/ 	.short	(.L_20 - .L_19)
.L_19:
        /*003c*/ 	.word	0x00000000
        /*0040*/ 	.short	0x0000
        /*0042*/ 	.short	0x0000
        /*0044*/ 	.byte	0x00, 0xf4, 0x21, 0x00


	//----- nvinfo : EIATTR_SPARSE_MMA_MASK
	.align		4
.L_20:
        /*0048*/ 	.byte	0x03, 0x50
        /*004a*/ 	.short	0x0000


	//----- nvinfo : EIATTR_MAXREG_COUNT
	.align		4
        /*004c*/ 	.byte	0x03, 0x1b
        /*004e*/ 	.short	0x00ff


	//----- nvinfo : EIATTR_EXTERNS
	.align		4
        /*0050*/ 	.byte	0x04, 0x0f
        /*0052*/ 	.short	(.L_22 - .L_21)


	//   ....[0]....
	.align		4
.L_21:
        /*0054*/ 	.word	index@(__assertfail)


	//----- nvinfo : EIATTR_SYSCALL_OFFSETS
	.align		4
.L_22:
        /*0058*/ 	.byte	0x04, 0x46
        /*005a*/ 	.short	(.L_24 - .L_23)


	//   ....[0]....
.L_23:
        /*005c*/ 	.word	0x000002d0


	//----- nvinfo : EIATTR_EXIT_INSTR_OFFSETS
	.align		4
.L_24:
        /*0060*/ 	.byte	0x04, 0x1c
        /*0062*/ 	.short	(.L_26 - .L_25)


	//   ....[0]....
.L_25:
        /*0064*/ 	.word	0x00000430


	//   ....[1]....
        /*0068*/ 	.word	0x00000450


	//----- nvinfo : EIATTR_REQNTID
	.align		4
.L_26:
        /*006c*/ 	.byte	0x04, 0x10
        /*006e*/ 	.short	(.L_28 - .L_27)
.L_27:
        /*0070*/ 	.word	0x00000080
        /*0074*/ 	.word	0x00000001
        /*0078*/ 	.word	0x00000001


	//----- nvinfo : EIATTR_CRS_STACK_SIZE
	.align		4
.L_28:
        /*007c*/ 	.byte	0x04, 0x1e
        /*007e*/ 	.short	(.L_30 - .L_29)
.L_29:
        /*0080*/ 	.word	0x00000000


	//----- nvinfo : EIATTR_CBANK_PARAM_SIZE
	.align		4
.L_30:
        /*0084*/ 	.byte	0x03, 0x19
        /*0086*/ 	.short	0x001c


	//----- nvinfo : EIATTR_PARAM_CBANK
	.align		4
        /*0088*/ 	.byte	0x04, 0x0a
        /*008a*/ 	.short	(.L_32 - .L_31)
	.align		4
.L_31:
        /*008c*/ 	.word	index@(.nv.constant0.triton_poi_fused_clamp_div_gather_sub_2)
        /*0090*/ 	.short	0x0210
        /*0092*/ 	.short	0x001c


	//----- nvinfo : EIATTR_SW_WAR
	.align		4
.L_32:
        /*0094*/ 	.byte	0x04, 0x36
        /*0096*/ 	.short	(.L_34 - .L_33)
.L_33:
        /*0098*/ 	.word	0x00000008
.L_34:


//--------------------- .nv.callgraph             --------------------------
	.section	.nv.callgraph,"",@"SHT_CUDA_CALLGRAPH"
	.align	4
	.sectionentsize	8
	.align		4
        /*0000*/ 	.word	0x00000000
	.align		4
        /*0004*/ 	.word	0xffffffff
	.align		4
        /*0008*/ 	.word	index@(triton_poi_fused_clamp_div_gather_sub_2)
	.align		4
        /*000c*/ 	.word	index@(__assertfail)
	.align		4
        /*0010*/ 	.word	0x00000000
	.align		4
        /*0014*/ 	.word	0xfffffffe
	.align		4
        /*0018*/ 	.word	0x00000000
	.align		4
        /*001c*/ 	.word	0xfffffffd
	.align		4
        /*0020*/ 	.word	0x00000000
	.align		4
        /*0024*/ 	.word	0xfffffffc


//--------------------- .nv.constant4             --------------------------
	.section	.nv.constant4,"a",@progbits
	.align	8
	.align		8
.nv.constant4:
        /*0000*/ 	.dword	__assertfail
	.align		8
        /*0008*/ 	.dword	assertFunc_0
	.align		8
        /*0010*/ 	.dword	assertFile_0
	.align		8
        /*0018*/ 	.dword	assertMessage_0


//--------------------- .text.triton_poi_fused_clamp_div_gather_sub_2 --------------------------
	.section	.text.triton_poi_fused_clamp_div_gather_sub_2,"ax",@progbits
	.sectionflags	@"SHF_BARRIERS=1"
	.align	128
        .global         triton_poi_fused_clamp_div_gather_sub_2
        .type           triton_poi_fused_clamp_div_gather_sub_2,@function
        .size           triton_poi_fused_clamp_div_gather_sub_2,(.L_x_2 - triton_poi_fused_clamp_div_gather_sub_2)
        .other          triton_poi_fused_clamp_div_gather_sub_2,@"STO_CUDA_ENTRY STV_DEFAULT"
triton_poi_fused_clamp_div_gather_sub_2:
.text.triton_poi_fused_clamp_div_gather_sub_2:
[----:B------:R-:W0:Y:S02]  /*0000*/  LDC R1, c[0x0][0x28] ;  /* 0x00000a00ff017b82 */ /* 0x000e240000000800 */
[----:B------:R-:W1:Y:S01]  /*0010*/  S2R R0, SR_TID.X ;  /* 0x0000000000007919 */ /* 0x000e620000002100 */
[----:B------:R-:W2:Y:S01]  /*0020*/  LDC.64 R2, c[0x0][0x218] ;  /* 0x00008600ff027b82 */ /* 0x000ea20000000a00 */
[----:B------:R-:W-:Y:S01]  /*0030*/  CS2R R14, SRZ ;  /* 0x00000000000e7805 */ /* 0x000fe2000001ff00 */
[----:B------:R-:W-:Y:S01]  /*0040*/  ULDC.64 UR4, c[0x0][0x208] ;  /* 0x0000820000047ab9 */ /* 0x000fe20000000a00 */
[----:B------:R-:W3:Y:S05]  /*0050*/  S2R R5, SR_CTAID.X ;  /* 0x0000000000057919 */ /* 0x000eea0000002500 */
[----:B------:R-:W4:Y:S01]  /*0060*/  LDC.64 R16, c[0x0][0x210] ;  /* 0x00008400ff107b82 */ /* 0x000f220000000a00 */
[----:B-1----:R-:W-:-:S02]  /*0070*/  LOP3.LUT R0, R0, 0x7f, RZ, 0xc0, !PT ;  /* 0x0000007f00007812 */ /* 0x002fc400078ec0ff */
[----:B---3--:R-:W-:-:S03]  /*0080*/  SHF.R.S32.HI R4, RZ, 0x18, R5 ;  /* 0x00000018ff047819 */ /* 0x008fc60000011405 */
[----:B------:R-:W-:Y:S01]  /*0090*/  IMAD R5, R5, 0x80, R0 ;  /* 0x0000008005057824 */ /* 0x000fe200078e0200 */
[----:B------:R-:W-:-:S04]  /*00a0*/  SGXT R0, R4, 0x1 ;  /* 0x000000010400781a */ /* 0x000fc80000000200 */
[----:B------:R-:W-:Y:S02]  /*00b0*/  ISETP.GE.AND P1, PT, R5, 0x100, PT ;  /* 0x000001000500780c */ /* 0x000fe40003f26270 */
[----:B------:R-:W-:-:S04]  /*00c0*/  LEA.HI R0, R0, R5, RZ, 0x2 ;  /* 0x0000000500007211 */ /* 0x000fc800078f10ff */
[----:B------:R-:W-:-:S05]  /*00d0*/  SHF.R.S32.HI R0, RZ, 0x2, R0 ;  /* 0x00000002ff007819 */ /* 0x000fca0000011400 */
[----:B--2---:R-:W-:-:S05]  /*00e0*/  IMAD.WIDE R2, R0, 0x8, R2 ;  /* 0x0000000800027825 */ /* 0x004fca00078e0202 */
[----:B------:R-:W2:Y:S01]  /*00f0*/  @!P1 LDG.E.EL.64 R14, desc[UR4][R2.64] ;  /* 0x00000004020e9981 */ /* 0x000ea2000c2e1b00 */
[----:B------:R-:W-:Y:S02]  /*0100*/  IMAD.MOV.U32 R9, RZ, RZ, RZ ;  /* 0x000000ffff097224 */ /* 0x000fe400078e00ff */
[----:B----4-:R-:W-:-:S05]  /*0110*/  IMAD.WIDE R16, R5, 0x4, R16 ;  /* 0x0000000405107825 */ /* 0x010fca00078e0210 */
[----:B------:R1:W5:Y:S01]  /*0120*/  @!P1 LDG.E R9, desc[UR4][R16.64] ;  /* 0x0000000410099981 */ /* 0x000362000c1e1900 */
[----:B--2---:R-:W-:Y:S02]  /*0130*/  IADD3 R7, P0, R14, -0x1, RZ ;  /* 0xffffffff0e077810 */ /* 0x004fe40007f1e0ff */
[----:B------:R-:W-:Y:S02]  /*0140*/  IADD3 R4, P2, R14, 0x3, RZ ;  /* 0x000000030e047810 */ /* 0x000fe40007f5e0ff */
[----:B------:R-:W-:-:S03]  /*0150*/  IADD3.X R11, R15, -0x1, RZ, P0, !PT ;  /* 0xffffffff0f0b7810 */ /* 0x000fc600007fe4ff */
[----:B------:R-:W-:Y:S01]  /*0160*/  IMAD.X R6, RZ, RZ, R15, P2 ;  /* 0x000000ffff067224 */ /* 0x000fe200010e060f */
[----:B------:R-:W-:-:S04]  /*0170*/  ISETP.GE.AND P0, PT, R11, RZ, PT ;  /* 0x000000ff0b00720c */ /* 0x000fc80003f06270 */
[----:B------:R-:W-:Y:S02]  /*0180*/  SEL R18, R4, R7, !P0 ;  /* 0x0000000704127207 */ /* 0x000fe40004000000 */
[----:B------:R-:W-:Y:S02]  /*0190*/  SEL R19, R6, R11, !P0 ;  /* 0x0000000b06137207 */ /* 0x000fe40004000000 */
[----:B------:R-:W-:-:S04]  /*01a0*/  ISETP.GE.U32.AND P0, PT, R18, 0x4, PT ;  /* 0x000000041200780c */ /* 0x000fc80003f06070 */
[----:B------:R-:W-:-:S04]  /*01b0*/  ISETP.GE.U32.AND.EX P0, PT, R19, RZ, PT, P0 ;  /* 0x000000ff1300720c */ /* 0x000fc80003f06100 */
[----:B------:R-:W-:-:S13]  /*01c0*/  ISETP.GT.OR P0, PT, R5, 0xff, !P0 ;  /* 0x000000ff0500780c */ /* 0x000fda0004704670 */
[----:B-1----:R-:W-:Y:S05]  /*01d0*/  @P0 BRA `(.L_x_0) ;  /* 0x0000000000400947 */ /* 0x002fea0003800000 */
[----:B------:R-:W-:Y:S01]  /*01e0*/  MOV R2, 0x0 ;  /* 0x0000000000027802 */ /* 0x000fe20000000f00 */
[----:B------:R-:W-:Y:S01]  /*01f0*/  ULDC.64 UR6, c[0x4][0x18] ;  /* 0x0100060000067ab9 */ /* 0x000fe20000000a00 */
[----:B------:R-:W-:Y:S01]  /*0200*/  ULDC.64 UR8, c[0x4][0x8] ;  /* 0x0100020000087ab9 */ /* 0x000fe20000000a00 */
[----:B------:R-:W-:-:S07]  /*0210*/  IMAD.U32 R4, RZ, RZ, UR6 ;  /* 0x00000006ff047e24 */ /* 0x000fce000f8e00ff */
[----:B------:R-:W-:Y:S01]  /*0220*/  LEPC R20, `(.L_x_0) ;  /* 0x00000000b014794e */ /* 0x000fe20000000000 */
[----:B------:R-:W-:Y:S01]  /*0230*/  IMAD.U32 R5, RZ, RZ, UR7 ;  /* 0x00000007ff057e24 */ /* 0x000fe2000f8e00ff */
[----:B------:R-:W1:Y:S01]  /*0240*/  LDC.64 R2, c[0x4][R2] ;  /* 0x0100000002027b82 */ /* 0x000e620000000a00 */
[----:B------:R-:W-:Y:S01]  /*0250*/  ULDC.64 UR6, c[0x4][0x10] ;  /* 0x0100040000067ab9 */ /* 0x000fe20000000a00 */
[----:B------:R-:W-:Y:S02]  /*0260*/  IMAD.U32 R10, RZ, RZ, UR8 ;  /* 0x00000008ff0a7e24 */ /* 0x000fe4000f8e00ff */
[----:B------:R-:W-:Y:S02]  /*0270*/  IMAD.U32 R6, RZ, RZ, UR6 ;  /* 0x00000006ff067e24 */ /* 0x000fe4000f8e00ff */
[----:B------:R-:W-:Y:S02]  /*0280*/  IMAD.U32 R7, RZ, RZ, UR7 ;  /* 0x00000007ff077e24 */ /* 0x000fe4000f8e00ff */
[----:B------:R-:W-:-:S02]  /*0290*/  IMAD.U32 R11, RZ, RZ, UR9 ;  /* 0x00000009ff0b7e24 */ /* 0x000fc4000f8e00ff */
[----:B------:R-:W-:Y:S02]  /*02a0*/  IMAD.MOV.U32 R8, RZ, RZ, 0x22 ;  /* 0x00000022ff087424 */ /* 0x000fe400078e00ff */
[----:B------:R-:W-:Y:S02]  /*02b0*/  IMAD.MOV.U32 R12, RZ, RZ, 0x1 ;  /* 0x00000001ff0c7424 */ /* 0x000fe400078e00ff */
[----:B------:R-:W-:-:S07]  /*02c0*/  IMAD.MOV.U32 R13, RZ, RZ, RZ ;  /* 0x000000ffff0d7224 */ /* 0x000fce00078e00ff */
[----:B01---5:R-:W-:Y:S05]  /*02d0*/  CALL.ABS.NOINC R2 ;  /* 0x0000000002007343 */ /* 0x023fea0003c00000 */
.L_x_0:
[----:B------:R-:W-:Y:S05]  /*02e0*/  WARPSYNC.ALL ;  /* 0x0000000000007948 */ /* 0x000fea0003800000 */
[----:B------:R-:W-:Y:S01]  /*02f0*/  BAR.SYNC.DEFER_BLOCKING 0x0 ;  /* 0x0000000000007b1d */ /* 0x000fe20000010000 */
[----:B------:R-:W-:Y:S02]  /*0300*/  IMAD.SHL.U32 R5, R0, 0x4, RZ ;  /* 0x0000000400057824 */ /* 0x000fe400078e00ff */
[----:B------:R-:W-:-:S03]  /*0310*/  IMAD.MOV.U32 R0, RZ, RZ, RZ ;  /* 0x000000ffff007224 */ /* 0x000fc600078e00ff */
[----:B------:R-:W-:Y:S02]  /*0320*/  ULDC.64 UR6, c[0x0][0x220] ;  /* 0x0000880000067ab9 */ /* 0x000fe40000000a00 */
[----:B------:R-:W-:-:S04]  /*0330*/  LEA R2, P0, R18, UR6, 0x2 ;  /* 0x0000000612027c11 */ /* 0x000fc8000f8010ff */
[----:B------:R-:W-:-:S03]  /*0340*/  LEA.HI.X R3, R18, UR7, R19, 0x2, P0 ;  /* 0x0000000712037c11 */ /* 0x000fc600080f1413 */
[----:B------:R-:W-:-:S05]  /*0350*/  IMAD.WIDE R2, R5, 0x4, R2 ;  /* 0x0000000405027825 */ /* 0x000fca00078e0202 */
[----:B------:R-:W2:Y:S01]  /*0360*/  @!P1 LDG.E.EL R0, desc[UR4][R2.64] ;  /* 0x0000000402009981 */ /* 0x000ea2000c2e1900 */
[----:B------:R-:W1:Y:S02]  /*0370*/  I2F.S64 R4, R14 ;  /* 0x0000000e00047312 */ /* 0x000e640000301400 */
[C---:B-1----:R-:W-:Y:S02]  /*0380*/  FSETP.GT.AND P0, PT, |R4|.reuse, 8.50705917302346158658e+37, PT ;  /* 0x7e8000000400780b */ /* 0x042fe40003f04200 */
[----:B------:R-:W-:-:S11]  /*0390*/  FSETP.GEU.AND P2, PT, |R4|, 1.175494350822287508e-38, PT ;  /* 0x008000000400780b */ /* 0x000fd60003f4e200 */
[----:B------:R-:W-:-:S04]  /*03a0*/  @P0 FMUL R4, R4, 0.25 ;  /* 0x3e80000004040820 */ /* 0x000fc80000400000 */
[----:B------:R-:W-:-:S06]  /*03b0*/  @!P2 FMUL R4, R4, 16777216 ;  /* 0x4b8000000404a820 */ /* 0x000fcc0000400000 */
[----:B------:R-:W1:Y:S01]  /*03c0*/  MUFU.RCP R4, R4 ;  /* 0x0000000400047308 */ /* 0x000e620000001000 */
[----:B--2---:R-:W-:-:S04]  /*03d0*/  FADD R0, R0, -1 ;  /* 0xbf80000000007421 */ /* 0x004fc80000000000 */
[----:B------:R-:W-:-:S04]  /*03e0*/  @P0 FMUL R0, R0, 0.25 ;  /* 0x3e80000000000820 */ /* 0x000fc80000400000 */
[----:B------:R-:W-:-:S04]  /*03f0*/  @!P2 FMUL R0, R0, 16777216 ;  /* 0x4b8000000000a820 */ /* 0x000fc80000400000 */
[----:B-1---5:R-:W-:-:S05]  /*0400*/  FFMA R9, R4, -R0, R9 ;  /* 0x8000000004097223 */ /* 0x022fca0000000009 */
[----:B------:R-:W-:-:S04]  /*0410*/  FSETP.GTU.AND P0, PT, R9, RZ, PT ;  /* 0x000000ff0900720b */ /* 0x000fc80003f0c000 */
[----:B------:R-:W-:Y:S01]  /*0420*/  FSEL R9, R9, RZ, P0 ;  /* 0x000000ff09097208 */ /* 0x000fe20000000000 */
[----:B------:R-:W-:Y:S08]  /*0430*/  @P1 EXIT ;  /* 0x000000000000194d */ /* 0x000ff00003800000 */
[----:B------:R-:W-:Y:S01]  /*0440*/  STG.E desc[UR4][R16.64], R9 ;  /* 0x0000000910007986 */ /* 0x000fe2000c101904 */
[----:B------:R-:W-:Y:S05]  /*0450*/  EXIT ;  /* 0x000000000000794d */ /* 0x000fea0003800000 */
.L_x_1:
[----:B------:R-:W-:-:S00]  /*0460*/  BRA `(.L_x_1) ;  /* 0xfffffffc00fc7947 */ /* 0x000fc0000383ffff */
[----:B------:R-:W-:-:S00]  /*0470*/  NOP ;  /* 0x0000000000007918 */ /* 0x000fc00000000000 */
        /* <DEDUP_REMOVED lines=8> */
.L_x_2:


//--------------------- .nv.global.init           --------------------------
	.section	.nv.global.init,"aw",@progbits
.nv.global.init:
	.type		assertFunc_0,@object
	.size		assertFunc_0,(assertMessage_0 - assertFunc_0)
assertFunc_0:
        /*0000*/ 	.byte	0x75, 0x6e, 0x6b, 0x6e, 0x6f, 0x77, 0x6e, 0x00
	.type		assertMessage_0,@object
	.size		assertMessage_0,(assertFile_0 - assertMessage_0)
assertMessage_0:
        /*0008*/ 	.byte	0x69, 0x6e, 0x64, 0x65, 0x78, 0x20, 0x6f, 0x75, 0x74, 0x20, 0x6f, 0x66, 0x20, 0x62, 0x6f, 0x75
        /*0018*/ 	.byte	0x6e, 0x64, 0x73, 0x3a, 0x20, 0x30, 0x20, 0x3c, 0x3d, 0x20, 0x74, 0x6d, 0x70, 0x37, 0x20, 0x3c
        /*0028*/ 	.byte	0x20, 0x34, 0x00
	.type		assertFile_0,@object
	.size		assertFile_0,(.L_1 - assertFile_0)
assertFile_0:
        /*002b*/ 	.byte	0x69, 0x6e, 0x64, 0x75, 0x63, 0x74, 0x6f, 0x72, 0x5f, 0x63, 0x61, 0x63, 0x68, 0x65, 0x2f, 0x6a
        /*003b*/ 	.byte	0x6c, 0x2f, 0x63, 0x6a, 0x6c, 0x77, 0x78, 0x66, 0x69, 0x6b, 0x76, 0x65, 0x33, 0x37, 0x74, 0x6f
        /*004b*/ 	.byte	0x75, 0x63, 0x75, 0x76, 0x6c, 0x76, 0x61, 0x71, 0x36, 0x78, 0x70, 0x6d, 0x73, 0x79, 0x34, 0x67
        /*005b*/ 	.byte	0x68, 0x72, 0x32, 0x7a, 0x62, 0x63, 0x6c, 0x73, 0x37, 0x69, 0x6b, 0x6b, 0x6e, 0x33, 0x64, 0x37
        /*006b*/ 	.byte	0x32, 0x7a, 0x66, 0x33, 0x72, 0x6c, 0x2e, 0x70, 0x79, 0x00
.L_1:


//--------------------- .nv.constant0.triton_poi_fused_clamp_div_gather_sub_2 --------------------------
	.section	.nv.constant0.triton_poi_fused_clamp_div_gather_sub_2,"a",@progbits
	.sectionflags	@""
	.align	4
.nv.constant0.triton_poi_fused_clamp_div_gather_sub_2:
	.zero		556


//--------------------- SYMBOLS --------------------------

	.type		__assertfail,@function
